//
// Generated by NVIDIA NVVM Compiler
//
// Compiler Build ID: CL-36424714
// Cuda compilation tools, release 13.0, V13.0.88
// Based on NVVM 20.0.0
//

.version 9.0
.target sm_100
.address_size 64

	// .globl	_Z12mandelKernelffffiiPi

.visible .entry _Z12mandelKernelffffiiPi(
	.param .f32 _Z12mandelKernelffffiiPi_param_0,
	.param .f32 _Z12mandelKernelffffiiPi_param_1,
	.param .f32 _Z12mandelKernelffffiiPi_param_2,
	.param .f32 _Z12mandelKernelffffiiPi_param_3,
	.param .u32 _Z12mandelKernelffffiiPi_param_4,
	.param .u32 _Z12mandelKernelffffiiPi_param_5,
	.param .u64 .ptr .align 1 _Z12mandelKernelffffiiPi_param_6
)
{
	.reg .pred 	%p<4>;
	.reg .b32 	%r<19>;
	.reg .b32 	%f<20>;
	.reg .b64 	%rd<5>;

	ld.param.f32 	%f9, [_Z12mandelKernelffffiiPi_param_0];
	ld.param.f32 	%f10, [_Z12mandelKernelffffiiPi_param_1];
	ld.param.f32 	%f11, [_Z12mandelKernelffffiiPi_param_2];
	ld.param.f32 	%f12, [_Z12mandelKernelffffiiPi_param_3];
	ld.param.u32 	%r7, [_Z12mandelKernelffffiiPi_param_4];
	ld.param.u32 	%r5, [_Z12mandelKernelffffiiPi_param_5];
	ld.param.u64 	%rd1, [_Z12mandelKernelffffiiPi_param_6];
	mov.u32 	%r8, %ctaid.x;
	mov.u32 	%r9, %ntid.x;
	mov.u32 	%r10, %tid.x;
	mad.lo.s32 	%r11, %r8, %r9, %r10;
	mov.u32 	%r12, %ctaid.y;
	mov.u32 	%r13, %ntid.y;
	mov.u32 	%r14, %tid.y;
	mad.lo.s32 	%r15, %r12, %r13, %r14;
	mad.lo.s32 	%r1, %r7, %r15, %r11;
	cvt.rn.f32.s32 	%f13, %r11;
	fma.rn.f32 	%f1, %f11, %f13, %f9;
	cvt.rn.f32.u32 	%f14, %r15;
	fma.rn.f32 	%f2, %f12, %f14, %f10;
	setp.lt.s32 	%p1, %r5, 1;
	mov.b32 	%r18, 0;
	@%p1 bra 	$L__BB0_4;
	mov.b32 	%r17, 0;
	mov.f32 	%f18, %f2;
	mov.f32 	%f19, %f1;
$L__BB0_2:
	mul.f32 	%f5, %f19, %f19;
	mul.f32 	%f6, %f18, %f18;
	add.f32 	%f15, %f5, %f6;
	setp.gt.f32 	%p2, %f15, 0f40800000;
	mov.u32 	%r18, %r17;
	@%p2 bra 	$L__BB0_4;
	sub.f32 	%f16, %f5, %f6;
	add.f32 	%f17, %f19, %f19;
	add.f32 	%f19, %f1, %f16;
	fma.rn.f32 	%f18, %f17, %f18, %f2;
	add.s32 	%r17, %r17, 1;
	setp.ne.s32 	%p3, %r17, %r5;
	mov.u32 	%r18, %r5;
	@%p3 bra 	$L__BB0_2;
$L__BB0_4:
	cvta.to.global.u64 	%rd2, %rd1;
	mul.wide.s32 	%rd3, %r1, 4;
	add.s64 	%rd4, %rd2, %rd3;
	st.global.u32 	[%rd4], %r18;
	ret;

}


// ===== COMPILED SASS (sm_100) =====

	.target	sm_100

	.elftype	@"ET_EXEC"


//--------------------- .note.nv.tkinfo           --------------------------
	.section	.note.nv.tkinfo,"",@"SHT_NOTE"
	.sectionflags	@"SHF_NOTE_NV_TKINFO"
	.tkinfo
        /*0018*/ 	.word	0x00000002
        /*0030*/ 	.string	""
        /*0030*/ 	.string	"ptxas"
        /*0030*/ 	.string	"Cuda compilation tools, release 13.0, V13.0.88"
        /*0030*/ 	.string	"Build cuda_13.0.r13.0/compiler.36424714_0"
        /*0030*/ 	.string	"-arch sm_100 -m 64 "



//--------------------- .note.nv.cuinfo           --------------------------
	.section	.note.nv.cuinfo,"",@"SHT_NOTE"
	.sectionflags	@"SHF_NOTE_NV_CUINFO"
        /*0018*/ 	.short	0x0002
        /*001a*/ 	.short	0x0064
        /*001c*/ 	.short	0x0082
	.zero		2


//--------------------- .nv.info                  --------------------------
	.section	.nv.info,"",@"SHT_CUDA_INFO"
	.align	4


	//----- nvinfo : EIATTR_REGCOUNT
	.align		4
        /*0000*/ 	.byte	0x04, 0x2f
        /*0002*/ 	.short	(.L_1 - .L_0)
	.align		4
.L_0:
        /*0004*/ 	.word	index@(_Z12mandelKernelffffiiPi)
        /*0008*/ 	.word	0x00000010


	//----- nvinfo : EIATTR_FRAME_SIZE
	.align		4
.L_1:
        /*000c*/ 	.byte	0x04, 0x11
        /*000e*/ 	.short	(.L_3 - .L_2)
	.align		4
.L_2:
        /*0010*/ 	.word	index@(_Z12mandelKernelffffiiPi)
        /*0014*/ 	.word	0x00000000


	//----- nvinfo : EIATTR_MIN_STACK_SIZE
	.align		4
.L_3:
        /*0018*/ 	.byte	0x04, 0x12
        /*001a*/ 	.short	(.L_5 - .L_4)
	.align		4
.L_4:
        /*001c*/ 	.word	index@(_Z12mandelKernelffffiiPi)
        /*0020*/ 	.word	0x00000000
.L_5:


//--------------------- .nv.compat                --------------------------
	.section	.nv.compat,"",@"SHT_CUDA_COMPAT_INFO"
	.align	4
        /*0000*/ 	.byte	0x02, 0x09, 0x00, 0x00, 0x02, 0x02, 0x01, 0x00, 0x02, 0x05, 0x05, 0x00, 0x03, 0x07, 0x01, 0x01
        /*0010*/ 	.byte	0x02, 0x03, 0x00, 0x00, 0x02, 0x06, 0x01, 0x00, 0x04, 0x0b, 0x08, 0x00, 0x01, 0x00, 0x00, 0x00
        /*0020*/ 	.byte	0x00, 0x00, 0x00, 0x00


//--------------------- .nv.info._Z12mandelKernelffffiiPi --------------------------
	.section	.nv.info._Z12mandelKernelffffiiPi,"",@"SHT_CUDA_INFO"
	.sectionflags	@""
	.align	4


	//----- nvinfo : EIATTR_CUDA_API_VERSION
	.align		4
        /*0000*/ 	.byte	0x04, 0x37
        /*0002*/ 	.short	(.L_7 - .L_6)
.L_6:
        /*0004*/ 	.word	0x00000082


	//----- nvinfo : EIATTR_KPARAM_INFO
	.align		4
.L_7:
        /*0008*/ 	.byte	0x04, 0x17
        /*000a*/ 	.short	(.L_9 - .L_8)
.L_8:
        /*000c*/ 	.word	0x00000000
        /*0010*/ 	.short	0x0006
        /*0012*/ 	.short	0x0018
        /*0014*/ 	.byte	0x00, 0xf5, 0x21, 0x00


	//----- nvinfo : EIATTR_KPARAM_INFO
	.align		4
.L_9:
        /*0018*/ 	.byte	0x04, 0x17
        /*001a*/ 	.short	(.L_11 - .L_10)
.L_10:
        /*001c*/ 	.word	0x00000000
        /*0020*/ 	.short	0x0005
        /*0022*/ 	.short	0x0014
        /*0024*/ 	.byte	0x00, 0xf0, 0x11, 0x00


	//----- nvinfo : EIATTR_KPARAM_INFO
	.align		4
.L_11:
        /*0028*/ 	.byte	0x04, 0x17
        /*002a*/ 	.short	(.L_13 - .L_12)
.L_12:
        /*002c*/ 	.word	0x00000000
        /*0030*/ 	.short	0x0004
        /*0032*/ 	.short	0x0010
        /*0034*/ 	.byte	0x00, 0xf0, 0x11, 0x00


	//----- nvinfo : EIATTR_KPARAM_INFO
	.align		4
.L_13:
        /*0038*/ 	.byte	0x04, 0x17
        /*003a*/ 	.short	(.L_15 - .L_14)
.L_14:
        /*003c*/ 	.word	0x00000000
        /*0040*/ 	.short	0x0003
        /*0042*/ 	.short	0x000c
        /*0044*/ 	.byte	0x00, 0xf0, 0x11, 0x00


	//----- nvinfo : EIATTR_KPARAM_INFO
	.align		4
.L_15:
        /*0048*/ 	.byte	0x04, 0x17
        /*004a*/ 	.short	(.L_17 - .L_16)
.L_16:
        /*004c*/ 	.word	0x00000000
        /*0050*/ 	.short	0x0002
        /*0052*/ 	.short	0x0008
        /*0054*/ 	.byte	0x00, 0xf0, 0x11, 0x00


	//----- nvinfo : EIATTR_KPARAM_INFO
	.align		4
.L_17:
        /*0058*/ 	.byte	0x04, 0x17
        /*005a*/ 	.short	(.L_19 - .L_18)
.L_18:
        /*005c*/ 	.word	0x00000000
        /*0060*/ 	.short	0x0001
        /*0062*/ 	.short	0x0004
        /*0064*/ 	.byte	0x00, 0xf0, 0x11, 0x00


	//----- nvinfo : EIATTR_KPARAM_INFO
	.align		4
.L_19:
        /*0068*/ 	.byte	0x04, 0x17
        /*006a*/ 	.short	(.L_21 - .L_20)
.L_20:
        /*006c*/ 	.word	0x00000000
        /*0070*/ 	.short	0x0000
        /*0072*/ 	.short	0x0000
        /*0074*/ 	.byte	0x00, 0xf0, 0x11, 0x00


	//----- nvinfo : EIATTR_SPARSE_MMA_MASK
	.align		4
.L_21:
        /*0078*/ 	.byte	0x03, 0x50
        /*007a*/ 	.short	0x0000


	//----- nvinfo : EIATTR_MAXREG_COUNT
	.align		4
        /*007c*/ 	.byte	0x03, 0x1b
        /*007e*/ 	.short	0x00ff


	//----- nvinfo : EIATTR_MERCURY_ISA_VERSION
	.align		4
        /*0080*/ 	.byte	0x03, 0x5f
        /*0082*/ 	.short	0x0101


	//----- nvinfo : EIATTR_VRC_CTA_INIT_COUNT
	.align		4
        /*0084*/ 	.byte	0x02, 0x4a
	.zero		1
	.zero		1


	//----- nvinfo : EIATTR_EXIT_INSTR_OFFSETS
	.align		4
        /*0088*/ 	.byte	0x04, 0x1c
        /*008a*/ 	.short	(.L_23 - .L_22)


	//   ....[0]....
.L_22:
        /*008c*/ 	.word	0x000002c0


	//----- nvinfo : EIATTR_CRS_STACK_SIZE
	.align		4
.L_23:
        /*0090*/ 	.byte	0x04, 0x1e
        /*0092*/ 	.short	(.L_25 - .L_24)
.L_24:
        /*0094*/ 	.word	0x00000000


	//----- nvinfo : EIATTR_CBANK_PARAM_SIZE
	.align		4
.L_25:
        /*0098*/ 	.byte	0x03, 0x19
        /*009a*/ 	.short	0x0020


	//----- nvinfo : EIATTR_PARAM_CBANK
	.align		4
        /*009c*/ 	.byte	0x04, 0x0a
        /*009e*/ 	.short	(.L_27 - .L_26)
	.align		4
.L_26:
        /*00a0*/ 	.word	index@(.nv.constant0._Z12mandelKernelffffiiPi)
        /*00a4*/ 	.short	0x0380
        /*00a6*/ 	.short	0x0020


	//----- nvinfo : EIATTR_SW_WAR
	.align		4
.L_27:
        /*00a8*/ 	.byte	0x04, 0x36
        /*00aa*/ 	.short	(.L_29 - .L_28)
.L_28:
        /*00ac*/ 	.word	0x00000008
.L_29:


//--------------------- .nv.callgraph             --------------------------
	.section	.nv.callgraph,"",@"SHT_CUDA_CALLGRAPH"
	.align	4
	.sectionentsize	8
	.align		4
        /*0000*/ 	.word	0x00000000
	.align		4
        /*0004*/ 	.word	0xffffffff
	.align		4
        /*0008*/ 	.word	0x00000000
	.align		4
        /*000c*/ 	.word	0xfffffffe
	.align		4
        /*0010*/ 	.word	0x00000000
	.align		4
        /*0014*/ 	.word	0xfffffffd
	.align		4
        /*0018*/ 	.word	0x00000000
	.align		4
        /*001c*/ 	.word	0xfffffffc


//--------------------- .text._Z12mandelKernelffffiiPi --------------------------
	.section	.text._Z12mandelKernelffffiiPi,"ax",@progbits
	.align	128
        .global         _Z12mandelKernelffffiiPi
        .type           _Z12mandelKernelffffiiPi,@function
        .size           _Z12mandelKernelffffiiPi,(.L_x_4 - _Z12mandelKernelffffiiPi)
        .other          _Z12mandelKernelffffiiPi,@"STO_CUDA_ENTRY STV_DEFAULT"
_Z12mandelKernelffffiiPi:
.text._Z12mandelKernelffffiiPi:
[----:B------:R-:W-:Y:S01]  /*0000*/  LDC R1, c[0x0][0x37c] ;  /* 0x0000df00ff017b82 */ /* 0x000fe20000000800 */
[----:B------:R-:W0:Y:S07]  /*0010*/  S2R R3, SR_TID.X ;  /* 0x0000000000037919 */ /* 0x000e2e0000002100 */
[----:B------:R-:W0:Y:S01]  /*0020*/  S2UR UR4, SR_CTAID.X ;  /* 0x00000000000479c3 */ /* 0x000e220000002500 */
[----:B------:R-:W1:Y:S01]  /*0030*/  LDCU.64 UR6, c[0x0][0x390] ;  /* 0x00007200ff0677ac */ /* 0x000e620008000a00 */
[----:B------:R-:W2:Y:S06]  /*0040*/  S2R R5, SR_TID.Y ;  /* 0x0000000000057919 */ /* 0x000eac0000002200 */
[----:B------:R-:W0:Y:S08]  /*0050*/  LDC R0, c[0x0][0x360] ;  /* 0x0000d800ff007b82 */ /* 0x000e300000000800 */
[----:B------:R-:W2:Y:S01]  /*0060*/  S2UR UR5, SR_CTAID.Y ;  /* 0x00000000000579c3 */ /* 0x000ea20000002600 */
[----:B-1----:R-:W-:-:S07]  /*0070*/  UISETP.GE.AND UP0, UPT, UR7, 0x1, UPT ;  /* 0x000000010700788c */ /* 0x002fce000bf06270 */
[----:B------:R-:W2:Y:S08]  /*0080*/  LDC R2, c[0x0][0x364] ;  /* 0x0000d900ff027b82 */ /* 0x000eb00000000800 */
[----:B------:R-:W1:Y:S01]  /*0090*/  LDC.64 R10, c[0x0][0x380] ;  /* 0x0000e000ff0a7b82 */ /* 0x000e620000000a00 */
[----:B0-----:R-:W-:-:S05]  /*00a0*/  IMAD R0, R0, UR4, R3 ;  /* 0x0000000400007c24 */ /* 0x001fca000f8e0203 */
[----:B------:R-:W-:Y:S02]  /*00b0*/  I2FP.F32.S32 R7, R0 ;  /* 0x0000000000077245 */ /* 0x000fe40000201400 */
[----:B------:R-:W1:Y:S01]  /*00c0*/  LDC.64 R8, c[0x0][0x388] ;  /* 0x0000e200ff087b82 */ /* 0x000e620000000a00 */
[----:B--2---:R-:W-:Y:S01]  /*00d0*/  IMAD R3, R2, UR5, R5 ;  /* 0x0000000502037c24 */ /* 0x004fe2000f8e0205 */
[----:B------:R-:W0:Y:S03]  /*00e0*/  LDCU.64 UR4, c[0x0][0x358] ;  /* 0x00006b00ff0477ac */ /* 0x000e260008000a00 */
[----:B------:R-:W-:Y:S01]  /*00f0*/  IMAD R5, R3, UR6, R0 ;  /* 0x0000000603057c24 */ /* 0x000fe2000f8e0200 */
[----:B------:R-:W-:-:S05]  /*0100*/  I2FP.F32.U32 R2, R3 ;  /* 0x0000000300027245 */ /* 0x000fca0000201000 */
[----:B-1----:R-:W-:Y:S01]  /*0110*/  FFMA R2, R2, R9, R11 ;  /* 0x0000000902027223 */ /* 0x002fe2000000000b */
[----:B------:R-:W-:Y:S02]  /*0120*/  HFMA2 R9, -RZ, RZ, 0, 0 ;  /* 0x00000000ff097431 */ /* 0x000fe400000001ff */
[----:B------:R-:W-:Y:S01]  /*0130*/  FFMA R7, R7, R8, R10 ;  /* 0x0000000807077223 */ /* 0x000fe2000000000a */
[----:B0-----:R-:W-:Y:S06]  /*0140*/  BRA.U !UP0, `(.L_x_0) ;  /* 0x0000000108507547 */ /* 0x001fec000b800000 */
[----:B------:R-:W-:Y:S01]  /*0150*/  BSSY.RECONVERGENT B0, `(.L_x_0) ;  /* 0x0000013000007945 */ /* 0x000fe20003800200 */
[----:B------:R-:W-:Y:S01]  /*0160*/  MOV R9, RZ ;  /* 0x000000ff00097202 */ /* 0x000fe20000000f00 */
[----:B------:R-:W0:Y:S01]  /*0170*/  LDCU UR6, c[0x0][0x394] ;  /* 0x00007280ff0677ac */ /* 0x000e220008000800 */
[----:B------:R-:W-:Y:S02]  /*0180*/  MOV R3, R2 ;  /* 0x0000000200037202 */ /* 0x000fe40000000f00 */
[----:B------:R-:W-:Y:S01]  /*0190*/  MOV R0, R7 ;  /* 0x0000000700007202 */ /* 0x000fe20000000f00 */
[----:B------:R-:W1:Y:S06]  /*01a0*/  LDCU UR7, c[0x0][0x394] ;  /* 0x00007280ff0777ac */ /* 0x000e6c0008000800 */
.L_x_2:
[----:B------:R-:W-:Y:S01]  /*01b0*/  FMUL R4, R0, R0 ;  /* 0x0000000000047220 */ /* 0x000fe20000400000 */
[----:B------:R-:W-:-:S04]  /*01c0*/  FMUL R13, R3, R3 ;  /* 0x00000003030d7220 */ /* 0x000fc80000400000 */
[----:B------:R-:W-:-:S05]  /*01d0*/  FADD R6, R4, R13 ;  /* 0x0000000d04067221 */ /* 0x000fca0000000000 */
[----:B------:R-:W-:-:S13]  /*01e0*/  FSETP.GT.AND P0, PT, R6, 4, PT ;  /* 0x408000000600780b */ /* 0x000fda0003f04000 */
[----:B------:R-:W-:Y:S05]  /*01f0*/  @P0 BRA `(.L_x_1) ;  /* 0x0000000000200947 */ /* 0x000fea0003800000 */
[----:B------:R-:W-:Y:S01]  /*0200*/  IADD3 R9, PT, PT, R9, 0x1, RZ ;  /* 0x0000000109097810 */ /* 0x000fe20007ffe0ff */
[----:B------:R-:W-:Y:S01]  /*0210*/  FADD R11, R0, R0 ;  /* 0x00000000000b7221 */ /* 0x000fe20000000000 */
[----:B------:R-:W-:Y:S02]  /*0220*/  FADD R0, R4, -R13 ;  /* 0x8000000d04007221 */ /* 0x000fe40000000000 */
[----:B-1----:R-:W-:Y:S01]  /*0230*/  ISETP.NE.AND P0, PT, R9, UR7, PT ;  /* 0x0000000709007c0c */ /* 0x002fe2000bf05270 */
[----:B------:R-:W-:Y:S01]  /*0240*/  FFMA R3, R11, R3, R2 ;  /* 0x000000030b037223 */ /* 0x000fe20000000002 */
[----:B------:R-:W-:-:S11]  /*0250*/  FADD R0, R7, R0 ;  /* 0x0000000007007221 */ /* 0x000fd60000000000 */
[----:B------:R-:W-:Y:S05]  /*0260*/  @P0 BRA `(.L_x_2) ;  /* 0xfffffffc00d00947 */ /* 0x000fea000383ffff */
[----:B0-----:R-:W-:-:S07]  /*0270*/  MOV R9, UR6 ;  /* 0x0000000600097c02 */ /* 0x001fce0008000f00 */
.L_x_1:
[----:B01----:R-:W-:Y:S05]  /*0280*/  BSYNC.RECONVERGENT B0 ;  /* 0x0000000000007941 */ /* 0x003fea0003800200 */
.L_x_0:
[----:B------:R-:W0:Y:S02]  /*0290*/  LDC.64 R2, c[0x0][0x398] ;  /* 0x0000e600ff027b82 */ /* 0x000e240000000a00 */
[----:B0-----:R-:W-:-:S05]  /*02a0*/  IMAD.WIDE R2, R5, 0x4, R2 ;  /* 0x0000000405027825 */ /* 0x001fca00078e0202 */
[----:B------:R-:W-:Y:S01]  /*02b0*/  STG.E desc[UR4][R2.64], R9 ;  /* 0x0000000902007986 */ /* 0x000fe2000c101904 */
[----:B------:R-:W-:Y:S05]  /*02c0*/  EXIT ;  /* 0x000000000000794d */ /* 0x000fea0003800000 */
.L_x_3:
[----:B------:R-:W-:-:S00]  /*02d0*/  BRA `(.L_x_3) ;  /* 0xfffffffc00fc7947 */ /* 0x000fc0000383ffff */
[----:B------:R-:W-:-:S00]  /*02e0*/  NOP ;  /* 0x0000000000007918 */ /* 0x000fc00000000000 */
        /* <DEDUP_REMOVED lines=9> */
.L_x_4:


//--------------------- .nv.shared.reserved.0     --------------------------
	.section	.nv.shared.reserved.0,"aw",@nobits
	.weak		__nv_reservedSMEM_offset_0_alias
	.size		__nv_reservedSMEM_offset_0_alias, 0, 64
	.other		__nv_reservedSMEM_offset_0_alias,@"STO_CUDA_RESERVED_SHARED STV_DEFAULT"
__nv_reservedSMEM_offset_0_alias:
	.zero		0
	.zero		64


//--------------------- .nv.constant0._Z12mandelKernelffffiiPi --------------------------
	.section	.nv.constant0._Z12mandelKernelffffiiPi,"a",@progbits
	.sectionflags	@""
	.align	4
.nv.constant0._Z12mandelKernelffffiiPi:
	.zero		928


//--------------------- SYMBOLS --------------------------

	.type		.nv.reservedSmem.offset0,@object
	.size		.nv.reservedSmem.offset0,0x4
